	.headerflags	@"EF_CUDA_TEXMODE_UNIFIED EF_CUDA_64BIT_ADDRESS EF_CUDA_ACCELERATORS EF_CUDA_SM90 EF_CUDA_VIRTUAL_SM(EF_CUDA_SM90)"
	.elftype	@"ET_EXEC"


//--------------------- .nv.info                  --------------------------
	.section	.nv.info,"",@"SHT_CUDA_INFO"
	.align	4


	//----- nvinfo : EIATTR_REGCOUNT
	.align		4
        /*0000*/ 	.byte	0x04, 0x2f
        /*0002*/ 	.short	(.L_1 - .L_0)
	.align		4
.L_0:
        /*0004*/ 	.word	index@(triton_poi_fused_convolution_relu_threshold_backward_1)
        /*0008*/ 	.word	0x0000000f


	//----- nvinfo : EIATTR_MIN_STACK_SIZE
	.align		4
.L_1:
        /*000c*/ 	.byte	0x04, 0x12
        /*000e*/ 	.short	(.L_3 - .L_2)
	.align		4
.L_2:
        /*0010*/ 	.word	index@(triton_poi_fused_convolution_relu_threshold_backward_1)
        /*0014*/ 	.word	0x00000000


	//----- nvinfo : EIATTR_FRAME_SIZE
	.align		4
.L_3:
        /*0018*/ 	.byte	0x04, 0x11
        /*001a*/ 	.short	(.L_5 - .L_4)
	.align		4
.L_4:
        /*001c*/ 	.word	index@(triton_poi_fused_convolution_relu_threshold_backward_1)
        /*0020*/ 	.word	0x00000000


	//----- nvinfo : EIATTR_MIN_STACK_SIZE
	.align		4
.L_5:
        /*0024*/ 	.byte	0x04, 0x12
        /*0026*/ 	.short	(.L_7 - .L_6)
	.align		4
.L_6:
        /*0028*/ 	.word	index@(triton_poi_fused_convolution_relu_threshold_backward_1)
        /*002c*/ 	.word	0x00000000
.L_7:


//--------------------- .nv.info.triton_poi_fused_convolution_relu_threshold_backward_1 --------------------------
	.section	.nv.info.triton_poi_fused_convolution_relu_threshold_backward_1,"",@"SHT_CUDA_INFO"
	.sectionflags	@""
	.align	4


	//----- nvinfo : EIATTR_CUDA_API_VERSION
	.align		4
        /*0000*/ 	.byte	0x04, 0x37
        /*0002*/ 	.short	(.L_9 - .L_8)
.L_8:
        /*0004*/ 	.word	0x0000007c


	//----- nvinfo : EIATTR_KPARAM_INFO
	.align		4
.L_9:
        /*0008*/ 	.byte	0x04, 0x17
        /*000a*/ 	.short	(.L_11 - .L_10)
.L_10:
        /*000c*/ 	.word	0x00000000
        /*0010*/ 	.short	0x0005
        /*0012*/ 	.short	0x0028
        /*0014*/ 	.byte	0x00, 0xf0, 0x11, 0x00


	//----- nvinfo : EIATTR_KPARAM_INFO
	.align		4
.L_11:
        /*0018*/ 	.byte	0x04, 0x17
        /*001a*/ 	.short	(.L_13 - .L_12)
.L_12:
        /*001c*/ 	.word	0x00000000
        /*0020*/ 	.short	0x0004
        /*0022*/ 	.short	0x0020
        /*0024*/ 	.byte	0x00, 0xf4, 0x21, 0x00


	//----- nvinfo : EIATTR_KPARAM_INFO
	.align		4
.L_13:
        /*0028*/ 	.byte	0x04, 0x17
        /*002a*/ 	.short	(.L_15 - .L_14)
.L_14:
        /*002c*/ 	.word	0x00000000
        /*0030*/ 	.short	0x0003
        /*0032*/ 	.short	0x0018
        /*0034*/ 	.byte	0x00, 0xf4, 0x21, 0x00


	//----- nvinfo : EIATTR_KPARAM_INFO
	.align		4
.L_15:
        /*0038*/ 	.byte	0x04, 0x17
        /*003a*/ 	.short	(.L_17 - .L_16)
.L_16:
        /*003c*/ 	.word	0x00000000
        /*0040*/ 	.short	0x0002
        /*0042*/ 	.short	0x0010
        /*0044*/ 	.byte	0x00, 0xf4, 0x21, 0x00


	//----- nvinfo : EIATTR_KPARAM_INFO
	.align		4
.L_17:
        /*0048*/ 	.byte	0x04, 0x17
        /*004a*/ 	.short	(.L_19 - .L_18)
.L_18:
        /*004c*/ 	.word	0x00000000
        /*0050*/ 	.short	0x0001
        /*0052*/ 	.short	0x0008
        /*0054*/ 	.byte	0x00, 0xf4, 0x21, 0x00


	//----- nvinfo : EIATTR_KPARAM_INFO
	.align		4
.L_19:
        /*0058*/ 	.byte	0x04, 0x17
        /*005a*/ 	.short	(.L_21 - .L_20)
.L_20:
        /*005c*/ 	.word	0x00000000
        /*0060*/ 	.short	0x0000
        /*0062*/ 	.short	0x0000
        /*0064*/ 	.byte	0x00, 0xf4, 0x21, 0x00


	//----- nvinfo : EIATTR_SPARSE_MMA_MASK
	.align		4
.L_21:
        /*0068*/ 	.byte	0x03, 0x50
        /*006a*/ 	.short	0x0000


	//----- nvinfo : EIATTR_MAXREG_COUNT
	.align		4
        /*006c*/ 	.byte	0x03, 0x1b
        /*006e*/ 	.short	0x00ff


	//----- nvinfo : EIATTR_EXIT_INSTR_OFFSETS
	.align		4
        /*0070*/ 	.byte	0x04, 0x1c
        /*0072*/ 	.short	(.L_23 - .L_22)


	//   ....[0]....
.L_22:
        /*0074*/ 	.word	0x000002e0


	//   ....[1]....
        /*0078*/ 	.word	0x00000300


	//----- nvinfo : EIATTR_REQNTID
	.align		4
.L_23:
        /*007c*/ 	.byte	0x04, 0x10
        /*007e*/ 	.short	(.L_25 - .L_24)
.L_24:
        /*0080*/ 	.word	0x00000080
        /*0084*/ 	.word	0x00000001
        /*0088*/ 	.word	0x00000001


	//----- nvinfo : EIATTR_CBANK_PARAM_SIZE
	.align		4
.L_25:
        /*008c*/ 	.byte	0x03, 0x19
        /*008e*/ 	.short	0x002c


	//----- nvinfo : EIATTR_PARAM_CBANK
	.align		4
        /*0090*/ 	.byte	0x04, 0x0a
        /*0092*/ 	.short	(.L_27 - .L_26)
	.align		4
.L_26:
        /*0094*/ 	.word	index@(.nv.constant0.triton_poi_fused_convolution_relu_threshold_backward_1)
        /*0098*/ 	.short	0x0210
        /*009a*/ 	.short	0x002c


	//----- nvinfo : EIATTR_SW_WAR
	.align		4
.L_27:
        /*009c*/ 	.byte	0x04, 0x36
        /*009e*/ 	.short	(.L_29 - .L_28)
.L_28:
        /*00a0*/ 	.word	0x00000008
.L_29:


//--------------------- .nv.callgraph             --------------------------
	.section	.nv.callgraph,"",@"SHT_CUDA_CALLGRAPH"
	.align	4
	.sectionentsize	8
	.align		4
        /*0000*/ 	.word	0x00000000
	.align		4
        /*0004*/ 	.word	0xffffffff
	.align		4
        /*0008*/ 	.word	0x00000000
	.align		4
        /*000c*/ 	.word	0xfffffffe
	.align		4
        /*0010*/ 	.word	0x00000000
	.align		4
        /*0014*/ 	.word	0xfffffffd
	.align		4
        /*0018*/ 	.word	0x00000000
	.align		4
        /*001c*/ 	.word	0xfffffffc


//--------------------- .text.triton_poi_fused_convolution_relu_threshold_backward_1 --------------------------
	.section	.text.triton_poi_fused_convolution_relu_threshold_backward_1,"ax",@progbits
	.align	128
        .global         triton_poi_fused_convolution_relu_threshold_backward_1
        .type           triton_poi_fused_convolution_relu_threshold_backward_1,@function
        .size           triton_poi_fused_convolution_relu_threshold_backward_1,(.L_x_1 - triton_poi_fused_convolution_relu_threshold_backward_1)
        .other          triton_poi_fused_convolution_relu_threshold_backward_1,@"STO_CUDA_ENTRY STV_DEFAULT"
triton_poi_fused_convolution_relu_threshold_backward_1:
.text.triton_poi_fused_convolution_relu_threshold_backward_1:
[----:B------:R-:W0:Y:S02]  /*0000*/  LDC R1, c[0x0][0x28] ;  /* 0x00000a00ff017b82 */ /* 0x000e240000000800 */
[----:B------:R-:W1:Y:S01]  /*0010*/  S2R R0, SR_TID.X ;  /* 0x0000000000007919 */ /* 0x000e620000002100 */
[----:B------:R-:W-:Y:S02]  /*0020*/  CS2R R8, SRZ ;  /* 0x0000000000087805 */ /* 0x000fe4000001ff00 */
[----:B------:R-:W-:Y:S01]  /*0030*/  CS2R R10, SRZ ;  /* 0x00000000000a7805 */ /* 0x000fe2000001ff00 */
[----:B------:R-:W-:Y:S01]  /*0040*/  ULDC.64 UR4, c[0x0][0x208] ;  /* 0x0000820000047ab9 */ /* 0x000fe20000000a00 */
[----:B------:R-:W2:Y:S01]  /*0050*/  S2R R5, SR_CTAID.X ;  /* 0x0000000000057919 */ /* 0x000ea20000002500 */
[----:B------:R-:W-:Y:S01]  /*0060*/  ULDC.64 UR6, c[0x0][0x228] ;  /* 0x00008a0000067ab9 */ /* 0x000fe20000000a00 */
[----:B------:R-:W-:Y:S01]  /*0070*/  ULDC.64 UR8, c[0x0][0x230] ;  /* 0x00008c0000087ab9 */ /* 0x000fe20000000a00 */
[----:B-1----:R-:W-:Y:S01]  /*0080*/  IMAD.SHL.U32 R0, R0, 0x2, RZ ;  /* 0x0000000200007824 */ /* 0x002fe200078e00ff */
[----:B--2---:R-:W-:-:S04]  /*0090*/  SHF.R.S32.HI R3, RZ, 0x17, R5 ;  /* 0x00000017ff037819 */ /* 0x004fc80000011405 */
[----:B------:R-:W-:Y:S02]  /*00a0*/  LOP3.LUT R0, R0, 0xfe, RZ, 0xc0, !PT ;  /* 0x000000fe00007812 */ /* 0x000fe400078ec0ff */
[----:B------:R-:W-:-:S03]  /*00b0*/  SGXT R3, R3, 0x1 ;  /* 0x000000010303781a */ /* 0x000fc60000000200 */
[----:B------:R-:W-:Y:S02]  /*00c0*/  IMAD R0, R5, 0x100, R0 ;  /* 0x0000010005007824 */ /* 0x000fe400078e0200 */
[----:B------:R-:W1:Y:S03]  /*00d0*/  LDC.64 R4, c[0x0][0x218] ;  /* 0x00008600ff047b82 */ /* 0x000e660000000a00 */
[----:B------:R-:W-:Y:S02]  /*00e0*/  LEA.HI R6, R3, R0, RZ, 0x4 ;  /* 0x0000000003067211 */ /* 0x000fe400078f20ff */
[----:B------:R-:W-:Y:S02]  /*00f0*/  ISETP.GE.AND P0, PT, R0, 0x100, PT ;  /* 0x000001000000780c */ /* 0x000fe40003f06270 */
[----:B------:R-:W-:Y:S01]  /*0100*/  SHF.R.S32.HI R6, RZ, 0x4, R6 ;  /* 0x00000004ff067819 */ /* 0x000fe20000011406 */
[----:B------:R-:W2:Y:S03]  /*0110*/  LDC.64 R2, c[0x0][0x210] ;  /* 0x00008400ff027b82 */ /* 0x000ea60000000a00 */
[----:B------:R-:W-:-:S04]  /*0120*/  LEA.HI R7, R6, R6, RZ, 0x2 ;  /* 0x0000000606077211 */ /* 0x000fc800078f10ff */
[----:B------:R-:W-:-:S05]  /*0130*/  LOP3.LUT R7, R7, 0xfffffffc, RZ, 0xc0, !PT ;  /* 0xfffffffc07077812 */ /* 0x000fca00078ec0ff */
[----:B------:R-:W-:-:S04]  /*0140*/  IMAD.IADD R7, R6, 0x1, -R7 ;  /* 0x0000000106077824 */ /* 0x000fc800078e0a07 */
[----:B-1----:R-:W-:Y:S02]  /*0150*/  IMAD.WIDE R4, R7, 0x4, R4 ;  /* 0x0000000407047825 */ /* 0x002fe400078e0204 */
[----:B------:R-:W1:Y:S03]  /*0160*/  LDC.64 R6, c[0x0][0x220] ;  /* 0x00008800ff067b82 */ /* 0x000e660000000a00 */
[----:B------:R-:W3:Y:S01]  /*0170*/  @!P0 LDG.E.EL R11, desc[UR4][R4.64] ;  /* 0x00000004040b8981 */ /* 0x000ee2000c2e1900 */
[----:B--2---:R-:W-:-:S03]  /*0180*/  IMAD.WIDE R2, R0, 0x4, R2 ;  /* 0x0000000400027825 */ /* 0x004fc600078e0202 */
[----:B------:R-:W2:Y:S04]  /*0190*/  @!P0 LDG.E.EL R10, desc[UR4][R4.64] ;  /* 0x00000004040a8981 */ /* 0x000ea8000c2e1900 */
[----:B------:R1:W3:Y:S01]  /*01a0*/  @!P0 LDG.E.64 R8, desc[UR4][R2.64] ;  /* 0x0000000402088981 */ /* 0x0002e2000c1e1b00 */
[----:B------:R-:W-:Y:S01]  /*01b0*/  SHF.R.S32.HI R12, RZ, 0x1f, R0 ;  /* 0x0000001fff0c7819 */ /* 0x000fe20000011400 */
[----:B-1----:R-:W-:Y:S01]  /*01c0*/  IMAD.WIDE R2, R0, 0x4, R6 ;  /* 0x0000000400027825 */ /* 0x002fe200078e0206 */
[----:B---3--:R-:W-:-:S03]  /*01d0*/  FSETP.GEU.AND P2, PT, R8, -R11, PT ;  /* 0x8000000b0800720b */ /* 0x008fc60003f4e000 */
[----:B------:R-:W-:Y:S01]  /*01e0*/  FADD R8, R11, R8 ;  /* 0x000000080b087221 */ /* 0x000fe20000000000 */
[----:B--2---:R-:W-:Y:S01]  /*01f0*/  FADD R11, R10, R9 ;  /* 0x000000090a0b7221 */ /* 0x004fe20000000000 */
[----:B------:R-:W-:-:S03]  /*0200*/  FSETP.GEU.AND P1, PT, R9, -R10, PT ;  /* 0x8000000a0900720b */ /* 0x000fc60003f2e000 */
[----:B------:R-:W-:Y:S02]  /*0210*/  FSEL R10, R8, RZ, P2 ;  /* 0x000000ff080a7208 */ /* 0x000fe40001000000 */
[----:B------:R-:W-:Y:S02]  /*0220*/  FSEL R11, R11, RZ, P1 ;  /* 0x000000ff0b0b7208 */ /* 0x000fe40000800000 */
[----:B------:R-:W-:Y:S02]  /*0230*/  FSETP.GTU.AND P3, PT, R10, RZ, PT ;  /* 0x000000ff0a00720b */ /* 0x000fe40003f6c000 */
[----:B------:R-:W-:Y:S02]  /*0240*/  FSETP.GTU.AND P2, PT, R11, RZ, PT ;  /* 0x000000ff0b00720b */ /* 0x000fe40003f4c000 */
[----:B------:R-:W-:Y:S02]  /*0250*/  SEL R8, RZ, 0x1, P3 ;  /* 0x00000001ff087807 */ /* 0x000fe40001800000 */
[----:B------:R-:W-:-:S02]  /*0260*/  SEL R9, RZ, 0x100, P2 ;  /* 0x00000100ff097807 */ /* 0x000fc40001000000 */
[----:B------:R-:W-:-:S03]  /*0270*/  IADD3 R4, P1, R0, UR6, RZ ;  /* 0x0000000600047c10 */ /* 0x000fc6000ff3e0ff */
[----:B------:R-:W-:Y:S01]  /*0280*/  IMAD.IADD R9, R8, 0x1, R9 ;  /* 0x0000000108097824 */ /* 0x000fe200078e0209 */
[----:B------:R-:W-:Y:S02]  /*0290*/  IADD3.X R5, R12, UR7, RZ, P1, !PT ;  /* 0x000000070c057c10 */ /* 0x000fe40008ffe4ff */
[----:B------:R-:W-:Y:S01]  /*02a0*/  IADD3 R6, P1, R0, UR8, RZ ;  /* 0x0000000800067c10 */ /* 0x000fe2000ff3e0ff */
[----:B------:R1:W-:Y:S03]  /*02b0*/  @!P0 STG.E.64 desc[UR4][R2.64], R10 ;  /* 0x0000000a02008986 */ /* 0x0003e6000c101b04 */
[----:B------:R-:W-:Y:S01]  /*02c0*/  IADD3.X R7, R12, UR9, RZ, P1, !PT ;  /* 0x000000090c077c10 */ /* 0x000fe20008ffe4ff */
[----:B------:R1:W-:Y:S01]  /*02d0*/  @!P0 STG.E.U16 desc[UR4][R4.64], R9 ;  /* 0x0000000904008986 */ /* 0x0003e2000c101504 */
[----:B------:R-:W-:Y:S07]  /*02e0*/  @P0 EXIT ;  /* 0x000000000000094d */ /* 0x000fee0003800000 */
[----:B------:R-:W-:Y:S01]  /*02f0*/  STG.E.U16 desc[UR4][R6.64], R9 ;  /* 0x0000000906007986 */ /* 0x000fe2000c101504 */
[----:B------:R-:W-:Y:S05]  /*0300*/  EXIT ;  /* 0x000000000000794d */ /* 0x000fea0003800000 */
.L_x_0:
[----:B------:R-:W-:-:S00]  /*0310*/  BRA `(.L_x_0) ;  /* 0xfffffffc00fc7947 */ /* 0x000fc0000383ffff */
[----:B------:R-:W-:-:S00]  /*0320*/  NOP ;  /* 0x0000000000007918 */ /* 0x000fc00000000000 */
        /* <DEDUP_REMOVED lines=13> */
.L_x_1:


//--------------------- .nv.constant0.triton_poi_fused_convolution_relu_threshold_backward_1 --------------------------
	.section	.nv.constant0.triton_poi_fused_convolution_relu_threshold_backward_1,"a",@progbits
	.sectionflags	@""
	.align	4
.nv.constant0.triton_poi_fused_convolution_relu_threshold_backward_1:
	.zero		572
